//
// Generated by NVIDIA NVVM Compiler
//
// Compiler Build ID: CL-36424714
// Cuda compilation tools, release 13.0, V13.0.88
// Based on NVVM 20.0.0
//

.version 9.0
.target sm_100
.address_size 64

	// .globl	_Z11matchKernelPiPKdPKiS1_ii

.visible .entry _Z11matchKernelPiPKdPKiS1_ii(
	.param .u64 .ptr .align 1 _Z11matchKernelPiPKdPKiS1_ii_param_0,
	.param .u64 .ptr .align 1 _Z11matchKernelPiPKdPKiS1_ii_param_1,
	.param .u64 .ptr .align 1 _Z11matchKernelPiPKdPKiS1_ii_param_2,
	.param .u64 .ptr .align 1 _Z11matchKernelPiPKdPKiS1_ii_param_3,
	.param .u32 _Z11matchKernelPiPKdPKiS1_ii_param_4,
	.param .u32 _Z11matchKernelPiPKdPKiS1_ii_param_5
)
{
	.reg .pred 	%p<12>;
	.reg .b32 	%r<43>;
	.reg .b64 	%rd<35>;
	.reg .b64 	%fd<111>;

	ld.param.u64 	%rd10, [_Z11matchKernelPiPKdPKiS1_ii_param_0];
	ld.param.u64 	%rd12, [_Z11matchKernelPiPKdPKiS1_ii_param_1];
	ld.param.u64 	%rd11, [_Z11matchKernelPiPKdPKiS1_ii_param_2];
	ld.param.u64 	%rd13, [_Z11matchKernelPiPKdPKiS1_ii_param_3];
	ld.param.u32 	%r25, [_Z11matchKernelPiPKdPKiS1_ii_param_5];
	cvta.to.global.u64 	%rd1, %rd12;
	cvta.to.global.u64 	%rd2, %rd13;
	mov.u32 	%r27, %tid.x;
	mov.u32 	%r28, %ctaid.x;
	mov.u32 	%r29, %ntid.x;
	mad.lo.s32 	%r1, %r28, %r29, %r27;
	mul.lo.s32 	%r2, %r25, %r1;
	setp.lt.s32 	%p1, %r25, 1;
	mov.b32 	%r42, 1;
	@%p1 bra 	$L__BB0_14;
	and.b32  	%r3, %r25, 15;
	setp.lt.u32 	%p2, %r25, 16;
	mov.b32 	%r38, 0;
	mov.f64 	%fd110, 0d0000000000000000;
	@%p2 bra 	$L__BB0_4;
	and.b32  	%r38, %r25, 2147483632;
	neg.s32 	%r36, %r38;
	add.s64 	%rd33, %rd2, 64;
	add.s64 	%rd4, %rd1, 64;
	mov.f64 	%fd110, 0d0000000000000000;
	mov.u32 	%r35, %r2;
$L__BB0_3:
	.pragma "nounroll";
	mul.wide.s32 	%rd14, %r35, 8;
	add.s64 	%rd15, %rd4, %rd14;
	ld.global.f64 	%fd17, [%rd33+-64];
	ld.global.f64 	%fd18, [%rd15+-64];
	fma.rn.f64 	%fd19, %fd17, %fd18, %fd110;
	ld.global.f64 	%fd20, [%rd33+-56];
	ld.global.f64 	%fd21, [%rd15+-56];
	fma.rn.f64 	%fd22, %fd20, %fd21, %fd19;
	ld.global.f64 	%fd23, [%rd33+-48];
	ld.global.f64 	%fd24, [%rd15+-48];
	fma.rn.f64 	%fd25, %fd23, %fd24, %fd22;
	ld.global.f64 	%fd26, [%rd33+-40];
	ld.global.f64 	%fd27, [%rd15+-40];
	fma.rn.f64 	%fd28, %fd26, %fd27, %fd25;
	ld.global.f64 	%fd29, [%rd33+-32];
	ld.global.f64 	%fd30, [%rd15+-32];
	fma.rn.f64 	%fd31, %fd29, %fd30, %fd28;
	ld.global.f64 	%fd32, [%rd33+-24];
	ld.global.f64 	%fd33, [%rd15+-24];
	fma.rn.f64 	%fd34, %fd32, %fd33, %fd31;
	ld.global.f64 	%fd35, [%rd33+-16];
	ld.global.f64 	%fd36, [%rd15+-16];
	fma.rn.f64 	%fd37, %fd35, %fd36, %fd34;
	ld.global.f64 	%fd38, [%rd33+-8];
	ld.global.f64 	%fd39, [%rd15+-8];
	fma.rn.f64 	%fd40, %fd38, %fd39, %fd37;
	ld.global.f64 	%fd41, [%rd33];
	ld.global.f64 	%fd42, [%rd15];
	fma.rn.f64 	%fd43, %fd41, %fd42, %fd40;
	ld.global.f64 	%fd44, [%rd33+8];
	ld.global.f64 	%fd45, [%rd15+8];
	fma.rn.f64 	%fd46, %fd44, %fd45, %fd43;
	ld.global.f64 	%fd47, [%rd33+16];
	ld.global.f64 	%fd48, [%rd15+16];
	fma.rn.f64 	%fd49, %fd47, %fd48, %fd46;
	ld.global.f64 	%fd50, [%rd33+24];
	ld.global.f64 	%fd51, [%rd15+24];
	fma.rn.f64 	%fd52, %fd50, %fd51, %fd49;
	ld.global.f64 	%fd53, [%rd33+32];
	ld.global.f64 	%fd54, [%rd15+32];
	fma.rn.f64 	%fd55, %fd53, %fd54, %fd52;
	ld.global.f64 	%fd56, [%rd33+40];
	ld.global.f64 	%fd57, [%rd15+40];
	fma.rn.f64 	%fd58, %fd56, %fd57, %fd55;
	ld.global.f64 	%fd59, [%rd33+48];
	ld.global.f64 	%fd60, [%rd15+48];
	fma.rn.f64 	%fd61, %fd59, %fd60, %fd58;
	ld.global.f64 	%fd62, [%rd33+56];
	ld.global.f64 	%fd63, [%rd15+56];
	fma.rn.f64 	%fd110, %fd62, %fd63, %fd61;
	add.s32 	%r36, %r36, 16;
	add.s64 	%rd33, %rd33, 128;
	add.s32 	%r35, %r35, 16;
	setp.ne.s32 	%p3, %r36, 0;
	@%p3 bra 	$L__BB0_3;
$L__BB0_4:
	setp.eq.s32 	%p4, %r3, 0;
	@%p4 bra 	$L__BB0_13;
	and.b32  	%r11, %r25, 7;
	setp.lt.u32 	%p5, %r3, 8;
	@%p5 bra 	$L__BB0_7;
	mul.wide.u32 	%rd16, %r38, 8;
	add.s64 	%rd17, %rd2, %rd16;
	ld.global.f64 	%fd65, [%rd17];
	add.s32 	%r31, %r38, %r2;
	mul.wide.s32 	%rd18, %r31, 8;
	add.s64 	%rd19, %rd1, %rd18;
	ld.global.f64 	%fd66, [%rd19];
	fma.rn.f64 	%fd67, %fd65, %fd66, %fd110;
	ld.global.f64 	%fd68, [%rd17+8];
	ld.global.f64 	%fd69, [%rd19+8];
	fma.rn.f64 	%fd70, %fd68, %fd69, %fd67;
	ld.global.f64 	%fd71, [%rd17+16];
	ld.global.f64 	%fd72, [%rd19+16];
	fma.rn.f64 	%fd73, %fd71, %fd72, %fd70;
	ld.global.f64 	%fd74, [%rd17+24];
	ld.global.f64 	%fd75, [%rd19+24];
	fma.rn.f64 	%fd76, %fd74, %fd75, %fd73;
	ld.global.f64 	%fd77, [%rd17+32];
	ld.global.f64 	%fd78, [%rd19+32];
	fma.rn.f64 	%fd79, %fd77, %fd78, %fd76;
	ld.global.f64 	%fd80, [%rd17+40];
	ld.global.f64 	%fd81, [%rd19+40];
	fma.rn.f64 	%fd82, %fd80, %fd81, %fd79;
	ld.global.f64 	%fd83, [%rd17+48];
	ld.global.f64 	%fd84, [%rd19+48];
	fma.rn.f64 	%fd85, %fd83, %fd84, %fd82;
	ld.global.f64 	%fd86, [%rd17+56];
	ld.global.f64 	%fd87, [%rd19+56];
	fma.rn.f64 	%fd110, %fd86, %fd87, %fd85;
	add.s32 	%r38, %r38, 8;
$L__BB0_7:
	setp.eq.s32 	%p6, %r11, 0;
	@%p6 bra 	$L__BB0_13;
	and.b32  	%r14, %r25, 3;
	setp.lt.u32 	%p7, %r11, 4;
	@%p7 bra 	$L__BB0_10;
	mul.wide.u32 	%rd20, %r38, 8;
	add.s64 	%rd21, %rd2, %rd20;
	ld.global.f64 	%fd89, [%rd21];
	add.s32 	%r32, %r38, %r2;
	mul.wide.s32 	%rd22, %r32, 8;
	add.s64 	%rd23, %rd1, %rd22;
	ld.global.f64 	%fd90, [%rd23];
	fma.rn.f64 	%fd91, %fd89, %fd90, %fd110;
	ld.global.f64 	%fd92, [%rd21+8];
	ld.global.f64 	%fd93, [%rd23+8];
	fma.rn.f64 	%fd94, %fd92, %fd93, %fd91;
	ld.global.f64 	%fd95, [%rd21+16];
	ld.global.f64 	%fd96, [%rd23+16];
	fma.rn.f64 	%fd97, %fd95, %fd96, %fd94;
	ld.global.f64 	%fd98, [%rd21+24];
	ld.global.f64 	%fd99, [%rd23+24];
	fma.rn.f64 	%fd110, %fd98, %fd99, %fd97;
	add.s32 	%r38, %r38, 4;
$L__BB0_10:
	setp.eq.s32 	%p8, %r14, 0;
	@%p8 bra 	$L__BB0_13;
	add.s32 	%r41, %r38, %r2;
	mul.wide.u32 	%rd24, %r38, 8;
	add.s64 	%rd34, %rd2, %rd24;
	neg.s32 	%r40, %r14;
$L__BB0_12:
	.pragma "nounroll";
	mul.wide.s32 	%rd25, %r41, 8;
	add.s64 	%rd26, %rd1, %rd25;
	ld.global.f64 	%fd100, [%rd34];
	ld.global.f64 	%fd101, [%rd26];
	fma.rn.f64 	%fd110, %fd100, %fd101, %fd110;
	add.s32 	%r41, %r41, 1;
	add.s64 	%rd34, %rd34, 8;
	add.s32 	%r40, %r40, 1;
	setp.ne.s32 	%p9, %r40, 0;
	@%p9 bra 	$L__BB0_12;
$L__BB0_13:
	setp.lt.f64 	%p10, %fd110, 0d0000000000000000;
	selp.b32 	%r42, -1, 1, %p10;
$L__BB0_14:
	cvta.to.global.u64 	%rd27, %rd11;
	mul.wide.s32 	%rd28, %r1, 4;
	add.s64 	%rd29, %rd27, %rd28;
	ld.global.u32 	%r33, [%rd29];
	setp.eq.s32 	%p11, %r42, %r33;
	@%p11 bra 	$L__BB0_16;
	cvta.to.global.u64 	%rd30, %rd10;
	add.s64 	%rd32, %rd30, %rd28;
	mov.b32 	%r34, 1;
	st.global.u32 	[%rd32], %r34;
$L__BB0_16:
	ret;

}
	// .globl	_Z21updateLocationsKernelPdPKdd
.visible .entry _Z21updateLocationsKernelPdPKdd(
	.param .u64 .ptr .align 1 _Z21updateLocationsKernelPdPKdd_param_0,
	.param .u64 .ptr .align 1 _Z21updateLocationsKernelPdPKdd_param_1,
	.param .f64 _Z21updateLocationsKernelPdPKdd_param_2
)
{
	.reg .b32 	%r<5>;
	.reg .b64 	%rd<8>;
	.reg .b64 	%fd<5>;

	ld.param.u64 	%rd1, [_Z21updateLocationsKernelPdPKdd_param_0];
	ld.param.u64 	%rd2, [_Z21updateLocationsKernelPdPKdd_param_1];
	ld.param.f64 	%fd1, [_Z21updateLocationsKernelPdPKdd_param_2];
	cvta.to.global.u64 	%rd3, %rd2;
	cvta.to.global.u64 	%rd4, %rd1;
	mov.u32 	%r1, %tid.x;
	mov.u32 	%r2, %ctaid.x;
	mov.u32 	%r3, %ntid.x;
	mad.lo.s32 	%r4, %r2, %r3, %r1;
	mul.wide.s32 	%rd5, %r4, 8;
	add.s64 	%rd6, %rd4, %rd5;
	ld.global.f64 	%fd2, [%rd6];
	add.s64 	%rd7, %rd3, %rd5;
	ld.global.f64 	%fd3, [%rd7];
	fma.rn.f64 	%fd4, %fd1, %fd3, %fd2;
	st.global.f64 	[%rd6], %fd4;
	ret;

}


// ===== COMPILED SASS (sm_100) =====

	.target	sm_100

	.elftype	@"ET_EXEC"


//--------------------- .note.nv.tkinfo           --------------------------
	.section	.note.nv.tkinfo,"",@"SHT_NOTE"
	.sectionflags	@"SHF_NOTE_NV_TKINFO"
	.tkinfo
        /*0018*/ 	.word	0x00000002
        /*0030*/ 	.string	""
        /*0030*/ 	.string	"ptxas"
        /*0030*/ 	.string	"Cuda compilation tools, release 13.0, V13.0.88"
        /*0030*/ 	.string	"Build cuda_13.0.r13.0/compiler.36424714_0"
        /*0030*/ 	.string	"-arch sm_100 -m 64 "



//--------------------- .note.nv.cuinfo           --------------------------
	.section	.note.nv.cuinfo,"",@"SHT_NOTE"
	.sectionflags	@"SHF_NOTE_NV_CUINFO"
        /*0018*/ 	.short	0x0002
        /*001a*/ 	.short	0x0064
        /*001c*/ 	.short	0x0082
	.zero		2


//--------------------- .nv.info                  --------------------------
	.section	.nv.info,"",@"SHT_CUDA_INFO"
	.align	4


	//----- nvinfo : EIATTR_REGCOUNT
	.align		4
        /*0000*/ 	.byte	0x04, 0x2f
        /*0002*/ 	.short	(.L_1 - .L_0)
	.align		4
.L_0:
        /*0004*/ 	.word	index@(_Z11matchKernelPiPKdPKiS1_ii)
        /*0008*/ 	.word	0x00000020


	//----- nvinfo : EIATTR_FRAME_SIZE
	.align		4
.L_1:
        /*000c*/ 	.byte	0x04, 0x11
        /*000e*/ 	.short	(.L_3 - .L_2)
	.align		4
.L_2:
        /*0010*/ 	.word	index@(_Z11matchKernelPiPKdPKiS1_ii)
        /*0014*/ 	.word	0x00000000


	//----- nvinfo : EIATTR_REGCOUNT
	.align		4
.L_3:
        /*0018*/ 	.byte	0x04, 0x2f
        /*001a*/ 	.short	(.L_5 - .L_4)
	.align		4
.L_4:
        /*001c*/ 	.word	index@(_Z21updateLocationsKernelPdPKdd)
        /*0020*/ 	.word	0x0000000a


	//----- nvinfo : EIATTR_FRAME_SIZE
	.align		4
.L_5:
        /*0024*/ 	.byte	0x04, 0x11
        /*0026*/ 	.short	(.L_7 - .L_6)
	.align		4
.L_6:
        /*0028*/ 	.word	index@(_Z21updateLocationsKernelPdPKdd)
        /*002c*/ 	.word	0x00000000


	//----- nvinfo : EIATTR_MIN_STACK_SIZE
	.align		4
.L_7:
        /*0030*/ 	.byte	0x04, 0x12
        /*0032*/ 	.short	(.L_9 - .L_8)
	.align		4
.L_8:
        /*0034*/ 	.word	index@(_Z21updateLocationsKernelPdPKdd)
        /*0038*/ 	.word	0x00000000


	//----- nvinfo : EIATTR_MIN_STACK_SIZE
	.align		4
.L_9:
        /*003c*/ 	.byte	0x04, 0x12
        /*003e*/ 	.short	(.L_11 - .L_10)
	.align		4
.L_10:
        /*0040*/ 	.word	index@(_Z11matchKernelPiPKdPKiS1_ii)
        /*0044*/ 	.word	0x00000000
.L_11:


//--------------------- .nv.compat                --------------------------
	.section	.nv.compat,"",@"SHT_CUDA_COMPAT_INFO"
	.align	4
        /*0000*/ 	.byte	0x02, 0x09, 0x00, 0x00, 0x02, 0x02, 0x01, 0x00, 0x02, 0x05, 0x05, 0x00, 0x03, 0x07, 0x01, 0x01
        /*0010*/ 	.byte	0x02, 0x03, 0x00, 0x00, 0x02, 0x06, 0x01, 0x00, 0x04, 0x0b, 0x08, 0x00, 0x01, 0x00, 0x00, 0x00
        /*0020*/ 	.byte	0x00, 0x00, 0x00, 0x00


//--------------------- .nv.info._Z21updateLocationsKernelPdPKdd --------------------------
	.section	.nv.info._Z21updateLocationsKernelPdPKdd,"",@"SHT_CUDA_INFO"
	.sectionflags	@""
	.align	4


	//----- nvinfo : EIATTR_CUDA_API_VERSION
	.align		4
        /*0000*/ 	.byte	0x04, 0x37
        /*0002*/ 	.short	(.L_13 - .L_12)
.L_12:
        /*0004*/ 	.word	0x00000082


	//----- nvinfo : EIATTR_KPARAM_INFO
	.align		4
.L_13:
        /*0008*/ 	.byte	0x04, 0x17
        /*000a*/ 	.short	(.L_15 - .L_14)
.L_14:
        /*000c*/ 	.word	0x00000000
        /*0010*/ 	.short	0x0002
        /*0012*/ 	.short	0x0010
        /*0014*/ 	.byte	0x00, 0xf0, 0x21, 0x00


	//----- nvinfo : EIATTR_KPARAM_INFO
	.align		4
.L_15:
        /*0018*/ 	.byte	0x04, 0x17
        /*001a*/ 	.short	(.L_17 - .L_16)
.L_16:
        /*001c*/ 	.word	0x00000000
        /*0020*/ 	.short	0x0001
        /*0022*/ 	.short	0x0008
        /*0024*/ 	.byte	0x00, 0xf5, 0x21, 0x00


	//----- nvinfo : EIATTR_KPARAM_INFO
	.align		4
.L_17:
        /*0028*/ 	.byte	0x04, 0x17
        /*002a*/ 	.short	(.L_19 - .L_18)
.L_18:
        /*002c*/ 	.word	0x00000000
        /*0030*/ 	.short	0x0000
        /*0032*/ 	.short	0x0000
        /*0034*/ 	.byte	0x00, 0xf5, 0x21, 0x00


	//----- nvinfo : EIATTR_SPARSE_MMA_MASK
	.align		4
.L_19:
        /*0038*/ 	.byte	0x03, 0x50
        /*003a*/ 	.short	0x0000


	//----- nvinfo : EIATTR_MAXREG_COUNT
	.align		4
        /*003c*/ 	.byte	0x03, 0x1b
        /*003e*/ 	.short	0x00ff


	//----- nvinfo : EIATTR_MERCURY_ISA_VERSION
	.align		4
        /*0040*/ 	.byte	0x03, 0x5f
        /*0042*/ 	.short	0x0101


	//----- nvinfo : EIATTR_VRC_CTA_INIT_COUNT
	.align		4
        /*0044*/ 	.byte	0x02, 0x4a
	.zero		1
	.zero		1


	//----- nvinfo : EIATTR_EXIT_INSTR_OFFSETS
	.align		4
        /*0048*/ 	.byte	0x04, 0x1c
        /*004a*/ 	.short	(.L_21 - .L_20)


	//   ....[0]....
.L_20:
        /*004c*/ 	.word	0x000000f0


	//----- nvinfo : EIATTR_CBANK_PARAM_SIZE
	.align		4
.L_21:
        /*0050*/ 	.byte	0x03, 0x19
        /*0052*/ 	.short	0x0018


	//----- nvinfo : EIATTR_PARAM_CBANK
	.align		4
        /*0054*/ 	.byte	0x04, 0x0a
        /*0056*/ 	.short	(.L_23 - .L_22)
	.align		4
.L_22:
        /*0058*/ 	.word	index@(.nv.constant0._Z21updateLocationsKernelPdPKdd)
        /*005c*/ 	.short	0x0380
        /*005e*/ 	.short	0x0018


	//----- nvinfo : EIATTR_SW_WAR
	.align		4
.L_23:
        /*0060*/ 	.byte	0x04, 0x36
        /*0062*/ 	.short	(.L_25 - .L_24)
.L_24:
        /*0064*/ 	.word	0x00000008
.L_25:


//--------------------- .nv.info._Z11matchKernelPiPKdPKiS1_ii --------------------------
	.section	.nv.info._Z11matchKernelPiPKdPKiS1_ii,"",@"SHT_CUDA_INFO"
	.sectionflags	@""
	.align	4


	//----- nvinfo : EIATTR_CUDA_API_VERSION
	.align		4
        /*0000*/ 	.byte	0x04, 0x37
        /*0002*/ 	.short	(.L_27 - .L_26)
.L_26:
        /*0004*/ 	.word	0x00000082


	//----- nvinfo : EIATTR_KPARAM_INFO
	.align		4
.L_27:
        /*0008*/ 	.byte	0x04, 0x17
        /*000a*/ 	.short	(.L_29 - .L_28)
.L_28:
        /*000c*/ 	.word	0x00000000
        /*0010*/ 	.short	0x0005
        /*0012*/ 	.short	0x0024
        /*0014*/ 	.byte	0x00, 0xf0, 0x11, 0x00


	//----- nvinfo : EIATTR_KPARAM_INFO
	.align		4
.L_29:
        /*0018*/ 	.byte	0x04, 0x17
        /*001a*/ 	.short	(.L_31 - .L_30)
.L_30:
        /*001c*/ 	.word	0x00000000
        /*0020*/ 	.short	0x0004
        /*0022*/ 	.short	0x0020
        /*0024*/ 	.byte	0x00, 0xf0, 0x11, 0x00


	//----- nvinfo : EIATTR_KPARAM_INFO
	.align		4
.L_31:
        /*0028*/ 	.byte	0x04, 0x17
        /*002a*/ 	.short	(.L_33 - .L_32)
.L_32:
        /*002c*/ 	.word	0x00000000
        /*0030*/ 	.short	0x0003
        /*0032*/ 	.short	0x0018
        /*0034*/ 	.byte	0x00, 0xf5, 0x21, 0x00


	//----- nvinfo : EIATTR_KPARAM_INFO
	.align		4
.L_33:
        /*0038*/ 	.byte	0x04, 0x17
        /*003a*/ 	.short	(.L_35 - .L_34)
.L_34:
        /*003c*/ 	.word	0x00000000
        /*0040*/ 	.short	0x0002
        /*0042*/ 	.short	0x0010
        /*0044*/ 	.byte	0x00, 0xf5, 0x21, 0x00


	//----- nvinfo : EIATTR_KPARAM_INFO
	.align		4
.L_35:
        /*0048*/ 	.byte	0x04, 0x17
        /*004a*/ 	.short	(.L_37 - .L_36)
.L_36:
        /*004c*/ 	.word	0x00000000
        /*0050*/ 	.short	0x0001
        /*0052*/ 	.short	0x0008
        /*0054*/ 	.byte	0x00, 0xf5, 0x21, 0x00


	//----- nvinfo : EIATTR_KPARAM_INFO
	.align		4
.L_37:
        /*0058*/ 	.byte	0x04, 0x17
        /*005a*/ 	.short	(.L_39 - .L_38)
.L_38:
        /*005c*/ 	.word	0x00000000
        /*0060*/ 	.short	0x0000
        /*0062*/ 	.short	0x0000
        /*0064*/ 	.byte	0x00, 0xf5, 0x21, 0x00


	//----- nvinfo : EIATTR_SPARSE_MMA_MASK
	.align		4
.L_39:
        /*0068*/ 	.byte	0x03, 0x50
        /*006a*/ 	.short	0x0000


	//----- nvinfo : EIATTR_MAXREG_COUNT
	.align		4
        /*006c*/ 	.byte	0x03, 0x1b
        /*006e*/ 	.short	0x00ff


	//----- nvinfo : EIATTR_MERCURY_ISA_VERSION
	.align		4
        /*0070*/ 	.byte	0x03, 0x5f
        /*0072*/ 	.short	0x0101


	//----- nvinfo : EIATTR_VRC_CTA_INIT_COUNT
	.align		4
        /*0074*/ 	.byte	0x02, 0x4a
	.zero		1
	.zero		1


	//----- nvinfo : EIATTR_EXIT_INSTR_OFFSETS
	.align		4
        /*0078*/ 	.byte	0x04, 0x1c
        /*007a*/ 	.short	(.L_41 - .L_40)


	//   ....[0]....
.L_40:
        /*007c*/ 	.word	0x00000ae0


	//   ....[1]....
        /*0080*/ 	.word	0x00000b30


	//----- nvinfo : EIATTR_CBANK_PARAM_SIZE
	.align		4
.L_41:
        /*0084*/ 	.byte	0x03, 0x19
        /*0086*/ 	.short	0x0028


	//----- nvinfo : EIATTR_PARAM_CBANK
	.align		4
        /*0088*/ 	.byte	0x04, 0x0a
        /*008a*/ 	.short	(.L_43 - .L_42)
	.align		4
.L_42:
        /*008c*/ 	.word	index@(.nv.constant0._Z11matchKernelPiPKdPKiS1_ii)
        /*0090*/ 	.short	0x0380
        /*0092*/ 	.short	0x0028


	//----- nvinfo : EIATTR_SW_WAR
	.align		4
.L_43:
        /*0094*/ 	.byte	0x04, 0x36
        /*0096*/ 	.short	(.L_45 - .L_44)
.L_44:
        /*0098*/ 	.word	0x00000008
.L_45:


//--------------------- .nv.callgraph             --------------------------
	.section	.nv.callgraph,"",@"SHT_CUDA_CALLGRAPH"
	.align	4
	.sectionentsize	8
	.align		4
        /*0000*/ 	.word	0x00000000
	.align		4
        /*0004*/ 	.word	0xffffffff
	.align		4
        /*0008*/ 	.word	0x00000000
	.align		4
        /*000c*/ 	.word	0xfffffffe
	.align		4
        /*0010*/ 	.word	0x00000000
	.align		4
        /*0014*/ 	.word	0xfffffffd
	.align		4
        /*0018*/ 	.word	0x00000000
	.align		4
        /*001c*/ 	.word	0xfffffffc


//--------------------- .text._Z21updateLocationsKernelPdPKdd --------------------------
	.section	.text._Z21updateLocationsKernelPdPKdd,"ax",@progbits
	.align	128
        .global         _Z21updateLocationsKernelPdPKdd
        .type           _Z21updateLocationsKernelPdPKdd,@function
        .size           _Z21updateLocationsKernelPdPKdd,(.L_x_9 - _Z21updateLocationsKernelPdPKdd)
        .other          _Z21updateLocationsKernelPdPKdd,@"STO_CUDA_ENTRY STV_DEFAULT"
_Z21updateLocationsKernelPdPKdd:
.text._Z21updateLocationsKernelPdPKdd:
[----:B------:R-:W-:Y:S01]  /*0000*/  LDC R1, c[0x0][0x37c] ;  /* 0x0000df00ff017b82 */ /* 0x000fe20000000800 */
[----:B------:R-:W0:Y:S07]  /*0010*/  S2R R5, SR_TID.X ;  /* 0x0000000000057919 */ /* 0x000e2e0000002100 */
[----:B------:R-:W0:Y:S01]  /*0020*/  S2UR UR6, SR_CTAID.X ;  /* 0x00000000000679c3 */ /* 0x000e220000002500 */
[----:B------:R-:W1:Y:S07]  /*0030*/  LDCU.64 UR4, c[0x0][0x358] ;  /* 0x00006b00ff0477ac */ /* 0x000e6e0008000a00 */
[----:B------:R-:W0:Y:S08]  /*0040*/  LDC R0, c[0x0][0x360] ;  /* 0x0000d800ff007b82 */ /* 0x000e300000000800 */
[----:B------:R-:W2:Y:S08]  /*0050*/  LDC.64 R6, c[0x0][0x388] ;  /* 0x0000e200ff067b82 */ /* 0x000eb00000000a00 */
[----:B------:R-:W3:Y:S01]  /*0060*/  LDC.64 R2, c[0x0][0x380] ;  /* 0x0000e000ff027b82 */ /* 0x000ee20000000a00 */
[----:B0-----:R-:W-:Y:S01]  /*0070*/  IMAD R5, R0, UR6, R5 ;  /* 0x0000000600057c24 */ /* 0x001fe2000f8e0205 */
[----:B------:R-:W0:Y:S03]  /*0080*/  LDCU.64 UR6, c[0x0][0x390] ;  /* 0x00007200ff0677ac */ /* 0x000e260008000a00 */
[----:B--2---:R-:W-:-:S06]  /*0090*/  IMAD.WIDE R6, R5, 0x8, R6 ;  /* 0x0000000805067825 */ /* 0x004fcc00078e0206 */
[----:B-1----:R-:W0:Y:S01]  /*00a0*/  LDG.E.64 R6, desc[UR4][R6.64] ;  /* 0x0000000406067981 */ /* 0x002e22000c1e1b00 */
[----:B---3--:R-:W-:-:S05]  /*00b0*/  IMAD.WIDE R2, R5, 0x8, R2 ;  /* 0x0000000805027825 */ /* 0x008fca00078e0202 */
[----:B------:R-:W0:Y:S02]  /*00c0*/  LDG.E.64 R4, desc[UR4][R2.64] ;  /* 0x0000000402047981 */ /* 0x000e24000c1e1b00 */
[----:B0-----:R-:W-:-:S07]  /*00d0*/  DFMA R4, R6, UR6, R4 ;  /* 0x0000000606047c2b */ /* 0x001fce0008000004 */
[----:B------:R-:W-:Y:S01]  /*00e0*/  STG.E.64 desc[UR4][R2.64], R4 ;  /* 0x0000000402007986 */ /* 0x000fe2000c101b04 */
[----:B------:R-:W-:Y:S05]  /*00f0*/  EXIT ;  /* 0x000000000000794d */ /* 0x000fea0003800000 */
.L_x_0:
[----:B------:R-:W-:-:S00]  /*0100*/  BRA `(.L_x_0) ;  /* 0xfffffffc00fc7947 */ /* 0x000fc0000383ffff */
[----:B------:R-:W-:-:S00]  /*0110*/  NOP ;  /* 0x0000000000007918 */ /* 0x000fc00000000000 */
        /* <DEDUP_REMOVED lines=14> */
.L_x_9:


//--------------------- .text._Z11matchKernelPiPKdPKiS1_ii --------------------------
	.section	.text._Z11matchKernelPiPKdPKiS1_ii,"ax",@progbits
	.align	128
        .global         _Z11matchKernelPiPKdPKiS1_ii
        .type           _Z11matchKernelPiPKdPKiS1_ii,@function
        .size           _Z11matchKernelPiPKdPKiS1_ii,(.L_x_10 - _Z11matchKernelPiPKdPKiS1_ii)
        .other          _Z11matchKernelPiPKdPKiS1_ii,@"STO_CUDA_ENTRY STV_DEFAULT"
_Z11matchKernelPiPKdPKiS1_ii:
.text._Z11matchKernelPiPKdPKiS1_ii:
[----:B------:R-:W-:Y:S01]  /*0000*/  LDC R1, c[0x0][0x37c] ;  /* 0x0000df00ff017b82 */ /* 0x000fe20000000800 */
[----:B------:R-:W0:Y:S01]  /*0010*/  S2R R0, SR_TID.X ;  /* 0x0000000000007919 */ /* 0x000e220000002100 */
[----:B------:R-:W1:Y:S06]  /*0020*/  LDCU UR8, c[0x0][0x3a4] ;  /* 0x00007480ff0877ac */ /* 0x000e6c0008000800 */
[----:B------:R-:W0:Y:S01]  /*0030*/  S2UR UR4, SR_CTAID.X ;  /* 0x00000000000479c3 */ /* 0x000e220000002500 */
[----:B------:R-:W-:Y:S01]  /*0040*/  HFMA2 R4, -RZ, RZ, 0, 5.9604644775390625e-08 ;  /* 0x00000001ff047431 */ /* 0x000fe200000001ff */
[----:B------:R-:W2:Y:S06]  /*0050*/  LDCU.64 UR12, c[0x0][0x358] ;  /* 0x00006b00ff0c77ac */ /* 0x000eac0008000a00 */
[----:B------:R-:W0:Y:S01]  /*0060*/  LDC R3, c[0x0][0x360] ;  /* 0x0000d800ff037b82 */ /* 0x000e220000000800 */
[----:B-1----:R-:W-:Y:S01]  /*0070*/  UISETP.GE.AND UP0, UPT, UR8, 0x1, UPT ;  /* 0x000000010800788c */ /* 0x002fe2000bf06270 */
[----:B0-----:R-:W-:-:S08]  /*0080*/  IMAD R0, R3, UR4, R0 ;  /* 0x0000000403007c24 */ /* 0x001fd0000f8e0200 */
[----:B--2---:R-:W-:Y:S05]  /*0090*/  BRA.U !UP0, `(.L_x_1) ;  /* 0x0000000908807547 */ /* 0x004fea000b800000 */
[----:B------:R-:W-:Y:S02]  /*00a0*/  UISETP.GE.U32.AND UP1, UPT, UR8, 0x10, UPT ;  /* 0x000000100800788c */ /* 0x000fe4000bf26070 */
[----:B------:R-:W-:Y:S01]  /*00b0*/  IMAD R2, R0, UR8, RZ ;  /* 0x0000000800027c24 */ /* 0x000fe2000f8e02ff */
[----:B------:R-:W-:Y:S01]  /*00c0*/  ULOP3.LUT UR9, UR8, 0xf, URZ, 0xc0, !UPT ;  /* 0x0000000f08097892 */ /* 0x000fe2000f8ec0ff */
[----:B------:R-:W-:Y:S01]  /*00d0*/  IMAD.MOV.U32 R3, RZ, RZ, RZ ;  /* 0x000000ffff037224 */ /* 0x000fe200078e00ff */
[----:B------:R-:W-:Y:S02]  /*00e0*/  CS2R R24, SRZ ;  /* 0x0000000000187805 */ /* 0x000fe4000001ff00 */
[----:B------:R-:W-:Y:S02]  /*00f0*/  UISETP.NE.AND UP0, UPT, UR9, URZ, UPT ;  /* 0x000000ff0900728c */ /* 0x000fe4000bf05270 */
[----:B------:R-:W-:Y:S09]  /*0100*/  BRA.U !UP1, `(.L_x_2) ;  /* 0x0000000509207547 */ /* 0x000ff2000b800000 */
[----:B------:R-:W0:Y:S01]  /*0110*/  LDCU.64 UR6, c[0x0][0x398] ;  /* 0x00007300ff0677ac */ /* 0x000e220008000a00 */
[----:B------:R-:W-:Y:S02]  /*0120*/  MOV R26, R2 ;  /* 0x00000002001a7202 */ /* 0x000fe40000000f00 */
[----:B------:R-:W-:Y:S01]  /*0130*/  CS2R R24, SRZ ;  /* 0x0000000000187805 */ /* 0x000fe2000001ff00 */
[----:B------:R-:W1:Y:S01]  /*0140*/  LDCU.64 UR4, c[0x0][0x388] ;  /* 0x00007100ff0477ac */ /* 0x000e620008000a00 */
[----:B------:R-:W-:-:S04]  /*0150*/  ULOP3.LUT UR10, UR8, 0x7ffffff0, URZ, 0xc0, !UPT ;  /* 0x7ffffff0080a7892 */ /* 0x000fc8000f8ec0ff */
[----:B------:R-:W-:Y:S02]  /*0160*/  UIADD3 UR11, UPT, UPT, -UR10, URZ, URZ ;  /* 0x000000ff0a0b7290 */ /* 0x000fe4000fffe1ff */
[----:B------:R-:W-:Y:S01]  /*0170*/  IMAD.U32 R3, RZ, RZ, UR10 ;  /* 0x0000000aff037e24 */ /* 0x000fe2000f8e00ff */
[----:B0-----:R-:W-:-:S04]  /*0180*/  UIADD3 UR6, UP1, UPT, UR6, 0x40, URZ ;  /* 0x0000004006067890 */ /* 0x001fc8000ff3e0ff */
[----:B------:R-:W-:Y:S02]  /*0190*/  UIADD3.X UR7, UPT, UPT, URZ, UR7, URZ, UP1, !UPT ;  /* 0x00000007ff077290 */ /* 0x000fe40008ffe4ff */
[----:B-1----:R-:W-:Y:S01]  /*01a0*/  UIADD3 UR4, UP2, UPT, UR4, 0x40, URZ ;  /* 0x0000004004047890 */ /* 0x002fe2000ff5e0ff */
[----:B------:R-:W-:-:S03]  /*01b0*/  MOV R10, UR6 ;  /* 0x00000006000a7c02 */ /* 0x000fc60008000f00 */
[----:B------:R-:W-:Y:S01]  /*01c0*/  IMAD.U32 R11, RZ, RZ, UR7 ;  /* 0x00000007ff0b7e24 */ /* 0x000fe2000f8e00ff */
[----:B------:R-:W-:-:S12]  /*01d0*/  UIADD3.X UR5, UPT, UPT, URZ, UR5, URZ, UP2, !UPT ;  /* 0x00000005ff057290 */ /* 0x000fd800097fe4ff */
.L_x_3:
[----:B------:R-:W-:Y:S01]  /*01e0*/  MOV R4, UR4 ;  /* 0x0000000400047c02 */ /* 0x000fe20008000f00 */
[----:B------:R-:W-:Y:S01]  /*01f0*/  IMAD.U32 R5, RZ, RZ, UR5 ;  /* 0x00000005ff057e24 */ /* 0x000fe2000f8e00ff */
[----:B------:R-:W-:Y:S01]  /*0200*/  MOV R6, R10 ;  /* 0x0000000a00067202 */ /* 0x000fe20000000f00 */
[----:B------:R-:W-:Y:S02]  /*0210*/  IMAD.MOV.U32 R7, RZ, RZ, R11 ;  /* 0x000000ffff077224 */ /* 0x000fe400078e000b */
[----:B------:R-:W-:-:S03]  /*0220*/  IMAD.WIDE R4, R26, 0x8, R4 ;  /* 0x000000081a047825 */ /* 0x000fc600078e0204 */
[----:B------:R-:W2:Y:S04]  /*0230*/  LDG.E.64 R22, desc[UR12][R6.64+-0x40] ;  /* 0xffffc00c06167981 */ /* 0x000ea8000c1e1b00 */
[----:B------:R-:W2:Y:S04]  /*0240*/  LDG.E.64 R12, desc[UR12][R4.64+-0x40] ;  /* 0xffffc00c040c7981 */ /* 0x000ea8000c1e1b00 */
[----:B------:R-:W3:Y:S04]  /*0250*/  LDG.E.64 R16, desc[UR12][R6.64+-0x38] ;  /* 0xffffc80c06107981 */ /* 0x000ee8000c1e1b00 */
[----:B------:R-:W3:Y:S04]  /*0260*/  LDG.E.64 R20, desc[UR12][R4.64+-0x38] ;  /* 0xffffc80c04147981 */ /* 0x000ee8000c1e1b00 */
[----:B------:R-:W4:Y:S04]  /*0270*/  LDG.E.64 R10, desc[UR12][R6.64+-0x30] ;  /* 0xffffd00c060a7981 */ /* 0x000f28000c1e1b00 */
[----:B------:R-:W4:Y:S04]  /*0280*/  LDG.E.64 R14, desc[UR12][R4.64+-0x30] ;  /* 0xffffd00c040e7981 */ /* 0x000f28000c1e1b00 */
[----:B------:R-:W5:Y:S04]  /*0290*/  LDG.E.64 R8, desc[UR12][R6.64+-0x28] ;  /* 0xffffd80c06087981 */ /* 0x000f68000c1e1b00 */
[----:B------:R-:W5:Y:S01]  /*02a0*/  LDG.E.64 R18, desc[UR12][R4.64+-0x28] ;  /* 0xffffd80c04127981 */ /* 0x000f62000c1e1b00 */
[----:B--2---:R-:W-:-:S03]  /*02b0*/  DFMA R22, R22, R12, R24 ;  /* 0x0000000c1616722b */ /* 0x004fc60000000018 */
[----:B------:R-:W2:Y:S04]  /*02c0*/  LDG.E.64 R12, desc[UR12][R6.64+-0x20] ;  /* 0xffffe00c060c7981 */ /* 0x000ea8000c1e1b00 */
[----:B------:R-:W2:Y:S01]  /*02d0*/  LDG.E.64 R24, desc[UR12][R4.64+-0x20] ;  /* 0xffffe00c04187981 */ /* 0x000ea2000c1e1b00 */
[----:B---3--:R-:W-:-:S03]  /*02e0*/  DFMA R20, R16, R20, R22 ;  /* 0x000000141014722b */ /* 0x008fc60000000016 */
[----:B------:R-:W3:Y:S04]  /*02f0*/  LDG.E.64 R16, desc[UR12][R6.64+-0x18] ;  /* 0xffffe80c06107981 */ /* 0x000ee8000c1e1b00 */
[----:B------:R-:W3:Y:S01]  /*0300*/  LDG.E.64 R22, desc[UR12][R4.64+-0x18] ;  /* 0xffffe80c04167981 */ /* 0x000ee2000c1e1b00 */
[----:B----4-:R-:W-:-:S03]  /*0310*/  DFMA R14, R10, R14, R20 ;  /* 0x0000000e0a0e722b */ /* 0x010fc60000000014 */
[----:B------:R-:W4:Y:S04]  /*0320*/  LDG.E.64 R20, desc[UR12][R6.64+-0x10] ;  /* 0xfffff00c06147981 */ /* 0x000f28000c1e1b00 */
[----:B------:R-:W4:Y:S01]  /*0330*/  LDG.E.64 R10, desc[UR12][R4.64+-0x10] ;  /* 0xfffff00c040a7981 */ /* 0x000f22000c1e1b00 */
[----:B-----5:R-:W-:-:S03]  /*0340*/  DFMA R18, R8, R18, R14 ;  /* 0x000000120812722b */ /* 0x020fc6000000000e */
        /* <DEDUP_REMOVED lines=26> */
[----:B------:R-:W-:Y:S01]  /*04f0*/  UIADD3 UR11, UPT, UPT, UR11, 0x10, URZ ;  /* 0x000000100b0b7890 */ /* 0x000fe2000fffe0ff */
[----:B------:R-:W-:-:S03]  /*0500*/  VIADD R26, R26, 0x10 ;  /* 0x000000101a1a7836 */ /* 0x000fc60000000000 */
[----:B------:R-:W-:Y:S01]  /*0510*/  UISETP.NE.AND UP1, UPT, UR11, URZ, UPT ;  /* 0x000000ff0b00728c */ /* 0x000fe2000bf25270 */
[----:B--2---:R-:W-:-:S08]  /*0520*/  DFMA R10, R12, R14, R10 ;  /* 0x0000000e0c0a722b */ /* 0x004fd0000000000a */
[----:B---3--:R-:W-:-:S08]  /*0530*/  DFMA R10, R16, R18, R10 ;  /* 0x00000012100a722b */ /* 0x008fd0000000000a */
[----:B----4-:R-:W-:Y:S01]  /*0540*/  DFMA R24, R22, R24, R10 ;  /* 0x000000181618722b */ /* 0x010fe2000000000a */
[----:B------:R-:W-:-:S04]  /*0550*/  IADD3 R10, P0, PT, R6, 0x80, RZ ;  /* 0x00000080060a7810 */ /* 0x000fc80007f1e0ff */
[----:B------:R-:W-:-:S03]  /*0560*/  IADD3.X R11, PT, PT, RZ, R7, RZ, P0, !PT ;  /* 0x00000007ff0b7210 */ /* 0x000fc600007fe4ff */
[----:B-----5:R-:W-:Y:S01]  /*0570*/  DFMA R24, R8, R20, R24 ;  /* 0x000000140818722b */ /* 0x020fe20000000018 */
[----:B------:R-:W-:Y:S10]  /*0580*/  BRA.U UP1, `(.L_x_3) ;  /* 0xfffffffd01147547 */ /* 0x000ff4000b83ffff */
.L_x_2:
[----:B------:R-:W-:Y:S05]  /*0590*/  BRA.U !UP0, `(.L_x_4) ;  /* 0x0000000508347547 */ /* 0x000fea000b800000 */
[----:B------:R-:W-:Y:S02]  /*05a0*/  UISETP.GE.U32.AND UP0, UPT, UR9, 0x8, UPT ;  /* 0x000000080900788c */ /* 0x000fe4000bf06070 */
[----:B------:R-:W-:-:S04]  /*05b0*/  ULOP3.LUT UR5, UR8, 0x7, URZ, 0xc0, !UPT ;  /* 0x0000000708057892 */ /* 0x000fc8000f8ec0ff */
[----:B------:R-:W-:-:S03]  /*05c0*/  UISETP.NE.AND UP1, UPT, UR5, URZ, UPT ;  /* 0x000000ff0500728c */ /* 0x000fc6000bf25270 */
[----:B------:R-:W-:Y:S08]  /*05d0*/  BRA.U !UP0, `(.L_x_5) ;  /* 0x0000000108787547 */ /* 0x000ff0000b800000 */
[----:B------:R-:W0:Y:S01]  /*05e0*/  LDC.64 R6, c[0x0][0x388] ;  /* 0x0000e200ff067b82 */ /* 0x000e220000000a00 */
[----:B------:R-:W-:-:S07]  /*05f0*/  IADD3 R9, PT, PT, R2, R3, RZ ;  /* 0x0000000302097210 */ /* 0x000fce0007ffe0ff */
[----:B------:R-:W1:Y:S01]  /*0600*/  LDC.64 R4, c[0x0][0x398] ;  /* 0x0000e600ff047b82 */ /* 0x000e620000000a00 */
[----:B0-----:R-:W-:-:S05]  /*0610*/  IMAD.WIDE R6, R9, 0x8, R6 ;  /* 0x0000000809067825 */ /* 0x001fca00078e0206 */
[----:B------:R-:W2:Y:S01]  /*0620*/  LDG.E.64 R14, desc[UR12][R6.64] ;  /* 0x0000000c060e7981 */ /* 0x000ea2000c1e1b00 */
[----:B-1----:R-:W-:-:S03]  /*0630*/  IMAD.WIDE.U32 R4, R3, 0x8, R4 ;  /* 0x0000000803047825 */ /* 0x002fc600078e0004 */
[----:B------:R-:W3:Y:S04]  /*0640*/  LDG.E.64 R16, desc[UR12][R6.64+0x8] ;  /* 0x0000080c06107981 */ /* 0x000ee8000c1e1b00 */
[----:B------:R-:W2:Y:S04]  /*0650*/  LDG.E.64 R12, desc[UR12][R4.64] ;  /* 0x0000000c040c7981 */ /* 0x000ea8000c1e1b00 */
[----:B------:R-:W3:Y:S04]  /*0660*/  LDG.E.64 R18, desc[UR12][R4.64+0x8] ;  /* 0x0000080c04127981 */ /* 0x000ee8000c1e1b00 */
[----:B------:R-:W4:Y:S04]  /*0670*/  LDG.E.64 R20, desc[UR12][R6.64+0x10] ;  /* 0x0000100c06147981 */ /* 0x000f28000c1e1b00 */
[----:B------:R-:W4:Y:S04]  /*0680*/  LDG.E.64 R22, desc[UR12][R4.64+0x10] ;  /* 0x0000100c04167981 */ /* 0x000f28000c1e1b00 */
[----:B------:R-:W5:Y:S04]  /*0690*/  LDG.E.64 R10, desc[UR12][R6.64+0x18] ;  /* 0x0000180c060a7981 */ /* 0x000f68000c1e1b00 */
[----:B------:R-:W5:Y:S04]  /*06a0*/  LDG.E.64 R8, desc[UR12][R4.64+0x18] ;  /* 0x0000180c04087981 */ /* 0x000f68000c1e1b00 */
        /* <DEDUP_REMOVED lines=11> */
[----:B-----5:R-:W-:Y:S01]  /*0760*/  DFMA R8, R8, R10, R20 ;  /* 0x0000000a0808722b */ /* 0x020fe20000000014 */
[----:B------:R-:W-:-:S07]  /*0770*/  VIADD R3, R3, 0x8 ;  /* 0x0000000803037836 */ /* 0x000fce0000000000 */
[----:B--2---:R-:W-:-:S08]  /*0780*/  DFMA R8, R14, R12, R8 ;  /* 0x0000000c0e08722b */ /* 0x004fd00000000008 */
[----:B---3--:R-:W-:-:S08]  /*0790*/  DFMA R8, R18, R16, R8 ;  /* 0x000000101208722b */ /* 0x008fd00000000008 */
[----:B----4-:R-:W-:-:S08]  /*07a0*/  DFMA R24, R22, R24, R8 ;  /* 0x000000181618722b */ /* 0x010fd00000000008 */
[----:B------:R-:W-:-:S11]  /*07b0*/  DFMA R24, R28, R26, R24 ;  /* 0x0000001a1c18722b */ /* 0x000fd60000000018 */
.L_x_5:
        /* <DEDUP_REMOVED lines=17> */
[----:B------:R-:W5:Y:S01]  /*08d0*/  LDG.E.64 R14, desc[UR12][R16.64+0x18] ;  /* 0x0000180c100e7981 */ /* 0x000f62000c1e1b00 */
[----:B------:R-:W-:Y:S01]  /*08e0*/  IADD3 R3, PT, PT, R3, 0x4, RZ ;  /* 0x0000000403037810 */ /* 0x000fe20007ffe0ff */
[----:B--2---:R-:W-:-:S08]  /*08f0*/  DFMA R18, R18, R22, R24 ;  /* 0x000000161212722b */ /* 0x004fd00000000018 */
[----:B---3--:R-:W-:-:S08]  /*0900*/  DFMA R8, R8, R10, R18 ;  /* 0x0000000a0808722b */ /* 0x008fd00000000012 */
[----:B----4-:R-:W-:-:S08]  /*0910*/  DFMA R4, R4, R6, R8 ;  /* 0x000000060404722b */ /* 0x010fd00000000008 */
[----:B-----5:R-:W-:-:S11]  /*0920*/  DFMA R24, R14, R12, R4 ;  /* 0x0000000c0e18722b */ /* 0x020fd60000000004 */
.L_x_6:
[----:B------:R-:W-:Y:S05]  /*0930*/  BRA.U !UP1, `(.L_x_4) ;  /* 0x00000001094c7547 */ /* 0x000fea000b800000 */
[----:B------:R-:W0:Y:S01]  /*0940*/  LDC.64 R4, c[0x0][0x398] ;  /* 0x0000e600ff047b82 */ /* 0x000e220000000a00 */
[----:B------:R-:W-:Y:S01]  /*0950*/  IMAD.IADD R9, R2, 0x1, R3 ;  /* 0x0000000102097824 */ /* 0x000fe200078e0203 */
[----:B------:R-:W-:-:S06]  /*0960*/  UIADD3 UR4, UPT, UPT, -UR4, URZ, URZ ;  /* 0x000000ff04047290 */ /* 0x000fcc000fffe1ff */
[----:B------:R-:W1:Y:S01]  /*0970*/  LDC.64 R6, c[0x0][0x388] ;  /* 0x0000e200ff067b82 */ /* 0x000e620000000a00 */
[----:B0-----:R-:W-:-:S03]  /*0980*/  IMAD.WIDE.U32 R4, R3, 0x8, R4 ;  /* 0x0000000803047825 */ /* 0x001fc600078e0004 */
[----:B------:R-:W-:Y:S02]  /*0990*/  MOV R8, R4 ;  /* 0x0000000400087202 */ /* 0x000fe40000000f00 */
[----:B------:R-:W-:-:S07]  /*09a0*/  MOV R11, R5 ;  /* 0x00000005000b7202 */ /* 0x000fce0000000f00 */
.L_x_7:
[----:B-1----:R-:W-:Y:S01]  /*09b0*/  IMAD.WIDE R2, R9, 0x8, R6 ;  /* 0x0000000809027825 */ /* 0x002fe200078e0206 */
[----:B------:R-:W-:-:S03]  /*09c0*/  MOV R5, R11 ;  /* 0x0000000b00057202 */ /* 0x000fc60000000f00 */
[----:B------:R-:W-:Y:S02]  /*09d0*/  IMAD.MOV.U32 R4, RZ, RZ, R8 ;  /* 0x000000ffff047224 */ /* 0x000fe400078e0008 */
[----:B------:R-:W2:Y:S04]  /*09e0*/  LDG.E.64 R2, desc[UR12][R2.64] ;  /* 0x0000000c02027981 */ /* 0x000ea8000c1e1b00 */
[----:B------:R-:W2:Y:S01]  /*09f0*/  LDG.E.64 R4, desc[UR12][R4.64] ;  /* 0x0000000c04047981 */ /* 0x000ea2000c1e1b00 */
[----:B------:R-:W-:Y:S01]  /*0a00*/  UIADD3 UR4, UPT, UPT, UR4, 0x1, URZ ;  /* 0x0000000104047890 */ /* 0x000fe2000fffe0ff */
[----:B------:R-:W-:Y:S02]  /*0a10*/  IADD3 R8, P0, PT, R8, 0x8, RZ ;  /* 0x0000000808087810 */ /* 0x000fe40007f1e0ff */
[----:B------:R-:W-:Y:S01]  /*0a20*/  IADD3 R9, PT, PT, R9, 0x1, RZ ;  /* 0x0000000109097810 */ /* 0x000fe20007ffe0ff */
[----:B------:R-:W-:-:S02]  /*0a30*/  UISETP.NE.AND UP0, UPT, UR4, URZ, UPT ;  /* 0x000000ff0400728c */ /* 0x000fc4000bf05270 */
[----:B------:R-:W-:Y:S01]  /*0a40*/  IMAD.X R11, RZ, RZ, R11, P0 ;  /* 0x000000ffff0b7224 */ /* 0x000fe200000e060b */
[----:B--2---:R-:W-:-:S06]  /*0a50*/  DFMA R24, R4, R2, R24 ;  /* 0x000000020418722b */ /* 0x004fcc0000000018 */
[----:B------:R-:W-:Y:S05]  /*0a60*/  BRA.U UP0, `(.L_x_7) ;  /* 0xfffffffd00d07547 */ /* 0x000fea000b83ffff */
.L_x_4:
[----:B------:R-:W-:Y:S01]  /*0a70*/  DSETP.GEU.AND P0, PT, R24, RZ, PT ;  /* 0x000000ff1800722a */ /* 0x000fe20003f0e000 */
[----:B------:R-:W-:-:S05]  /*0a80*/  MOV R4, 0x1 ;  /* 0x0000000100047802 */ /* 0x000fca0000000f00 */
[----:B------:R-:W-:-:S08]  /*0a90*/  SEL R4, R4, 0xffffffff, P0 ;  /* 0xffffffff04047807 */ /* 0x000fd00000000000 */
.L_x_1:
[----:B------:R-:W0:Y:S02]  /*0aa0*/  LDC.64 R2, c[0x0][0x390] ;  /* 0x0000e400ff027b82 */ /* 0x000e240000000a00 */
[----:B0-----:R-:W-:-:S06]  /*0ab0*/  IMAD.WIDE R2, R0, 0x4, R2 ;  /* 0x0000000400027825 */ /* 0x001fcc00078e0202 */
[----:B------:R-:W2:Y:S02]  /*0ac0*/  LDG.E R3, desc[UR12][R2.64] ;  /* 0x0000000c02037981 */ /* 0x000ea4000c1e1900 */
[----:B--2---:R-:W-:-:S13]  /*0ad0*/  ISETP.NE.AND P0, PT, R4, R3, PT ;  /* 0x000000030400720c */ /* 0x004fda0003f05270 */
[----:B------:R-:W-:Y:S05]  /*0ae0*/  @!P0 EXIT ;  /* 0x000000000000894d */ /* 0x000fea0003800000 */
[----:B------:R-:W0:Y:S01]  /*0af0*/  LDC.64 R2, c[0x0][0x380] ;  /* 0x0000e000ff027b82 */ /* 0x000e220000000a00 */
[----:B------:R-:W-:Y:S01]  /*0b00*/  MOV R5, 0x1 ;  /* 0x0000000100057802 */ /* 0x000fe20000000f00 */
[----:B0-----:R-:W-:-:S05]  /*0b10*/  IMAD.WIDE R2, R0, 0x4, R2 ;  /* 0x0000000400027825 */ /* 0x001fca00078e0202 */
[----:B------:R-:W-:Y:S01]  /*0b20*/  STG.E desc[UR12][R2.64], R5 ;  /* 0x0000000502007986 */ /* 0x000fe2000c10190c */
[----:B------:R-:W-:Y:S05]  /*0b30*/  EXIT ;  /* 0x000000000000794d */ /* 0x000fea0003800000 */
.L_x_8:
        /* <DEDUP_REMOVED lines=12> */
.L_x_10:


//--------------------- .nv.shared.reserved.0     --------------------------
	.section	.nv.shared.reserved.0,"aw",@nobits
	.weak		__nv_reservedSMEM_offset_0_alias
	.size		__nv_reservedSMEM_offset_0_alias, 0, 64
	.other		__nv_reservedSMEM_offset_0_alias,@"STO_CUDA_RESERVED_SHARED STV_DEFAULT"
__nv_reservedSMEM_offset_0_alias:
	.zero		0
	.zero		64


//--------------------- .nv.constant0._Z21updateLocationsKernelPdPKdd --------------------------
	.section	.nv.constant0._Z21updateLocationsKernelPdPKdd,"a",@progbits
	.sectionflags	@""
	.align	4
.nv.constant0._Z21updateLocationsKernelPdPKdd:
	.zero		920


//--------------------- .nv.constant0._Z11matchKernelPiPKdPKiS1_ii --------------------------
	.section	.nv.constant0._Z11matchKernelPiPKdPKiS1_ii,"a",@progbits
	.sectionflags	@""
	.align	4
.nv.constant0._Z11matchKernelPiPKdPKiS1_ii:
	.zero		936


//--------------------- SYMBOLS --------------------------

	.type		.nv.reservedSmem.offset0,@object
	.size		.nv.reservedSmem.offset0,0x4
